	.headerflags	@"EF_CUDA_TEXMODE_UNIFIED EF_CUDA_64BIT_ADDRESS EF_CUDA_ACCELERATORS EF_CUDA_SM90 EF_CUDA_VIRTUAL_SM(EF_CUDA_SM90)"
	.elftype	@"ET_EXEC"


//--------------------- .nv.info                  --------------------------
	.section	.nv.info,"",@"SHT_CUDA_INFO"
	.align	4


	//----- nvinfo : EIATTR_REGCOUNT
	.align		4
        /*0000*/ 	.byte	0x04, 0x2f
        /*0002*/ 	.short	(.L_1 - .L_0)
	.align		4
.L_0:
        /*0004*/ 	.word	index@(triton_poi_fused__to_copy_2)
        /*0008*/ 	.word	0x0000000a


	//----- nvinfo : EIATTR_MIN_STACK_SIZE
	.align		4
.L_1:
        /*000c*/ 	.byte	0x04, 0x12
        /*000e*/ 	.short	(.L_3 - .L_2)
	.align		4
.L_2:
        /*0010*/ 	.word	index@(triton_poi_fused__to_copy_2)
        /*0014*/ 	.word	0x00000000


	//----- nvinfo : EIATTR_FRAME_SIZE
	.align		4
.L_3:
        /*0018*/ 	.byte	0x04, 0x11
        /*001a*/ 	.short	(.L_5 - .L_4)
	.align		4
.L_4:
        /*001c*/ 	.word	index@(triton_poi_fused__to_copy_2)
        /*0020*/ 	.word	0x00000000


	//----- nvinfo : EIATTR_MIN_STACK_SIZE
	.align		4
.L_5:
        /*0024*/ 	.byte	0x04, 0x12
        /*0026*/ 	.short	(.L_7 - .L_6)
	.align		4
.L_6:
        /*0028*/ 	.word	index@(triton_poi_fused__to_copy_2)
        /*002c*/ 	.word	0x00000000
.L_7:


//--------------------- .nv.info.triton_poi_fused__to_copy_2 --------------------------
	.section	.nv.info.triton_poi_fused__to_copy_2,"",@"SHT_CUDA_INFO"
	.sectionflags	@""
	.align	4


	//----- nvinfo : EIATTR_CUDA_API_VERSION
	.align		4
        /*0000*/ 	.byte	0x04, 0x37
        /*0002*/ 	.short	(.L_9 - .L_8)
.L_8:
        /*0004*/ 	.word	0x0000007c


	//----- nvinfo : EIATTR_KPARAM_INFO
	.align		4
.L_9:
        /*0008*/ 	.byte	0x04, 0x17
        /*000a*/ 	.short	(.L_11 - .L_10)
.L_10:
        /*000c*/ 	.word	0x00000000
        /*0010*/ 	.short	0x0001
        /*0012*/ 	.short	0x0008
        /*0014*/ 	.byte	0x00, 0xf0, 0x11, 0x00


	//----- nvinfo : EIATTR_KPARAM_INFO
	.align		4
.L_11:
        /*0018*/ 	.byte	0x04, 0x17
        /*001a*/ 	.short	(.L_13 - .L_12)
.L_12:
        /*001c*/ 	.word	0x00000000
        /*0020*/ 	.short	0x0000
        /*0022*/ 	.short	0x0000
        /*0024*/ 	.byte	0x00, 0xf4, 0x21, 0x00


	//----- nvinfo : EIATTR_SPARSE_MMA_MASK
	.align		4
.L_13:
        /*0028*/ 	.byte	0x03, 0x50
        /*002a*/ 	.short	0x0000


	//----- nvinfo : EIATTR_MAXREG_COUNT
	.align		4
        /*002c*/ 	.byte	0x03, 0x1b
        /*002e*/ 	.short	0x00ff


	//----- nvinfo : EIATTR_EXIT_INSTR_OFFSETS
	.align		4
        /*0030*/ 	.byte	0x04, 0x1c
        /*0032*/ 	.short	(.L_15 - .L_14)


	//   ....[0]....
.L_14:
        /*0034*/ 	.word	0x00000140


	//   ....[1]....
        /*0038*/ 	.word	0x00000170


	//----- nvinfo : EIATTR_REQNTID
	.align		4
.L_15:
        /*003c*/ 	.byte	0x04, 0x10
        /*003e*/ 	.short	(.L_17 - .L_16)
.L_16:
        /*0040*/ 	.word	0x00000020
        /*0044*/ 	.word	0x00000001
        /*0048*/ 	.word	0x00000001


	//----- nvinfo : EIATTR_CBANK_PARAM_SIZE
	.align		4
.L_17:
        /*004c*/ 	.byte	0x03, 0x19
        /*004e*/ 	.short	0x000c


	//----- nvinfo : EIATTR_PARAM_CBANK
	.align		4
        /*0050*/ 	.byte	0x04, 0x0a
        /*0052*/ 	.short	(.L_19 - .L_18)
	.align		4
.L_18:
        /*0054*/ 	.word	index@(.nv.constant0.triton_poi_fused__to_copy_2)
        /*0058*/ 	.short	0x0210
        /*005a*/ 	.short	0x000c


	//----- nvinfo : EIATTR_SW_WAR
	.align		4
.L_19:
        /*005c*/ 	.byte	0x04, 0x36
        /*005e*/ 	.short	(.L_21 - .L_20)
.L_20:
        /*0060*/ 	.word	0x00000008
.L_21:


//--------------------- .nv.callgraph             --------------------------
	.section	.nv.callgraph,"",@"SHT_CUDA_CALLGRAPH"
	.align	4
	.sectionentsize	8
	.align		4
        /*0000*/ 	.word	0x00000000
	.align		4
        /*0004*/ 	.word	0xffffffff
	.align		4
        /*0008*/ 	.word	0x00000000
	.align		4
        /*000c*/ 	.word	0xfffffffe
	.align		4
        /*0010*/ 	.word	0x00000000
	.align		4
        /*0014*/ 	.word	0xfffffffd
	.align		4
        /*0018*/ 	.word	0x00000000
	.align		4
        /*001c*/ 	.word	0xfffffffc


//--------------------- .text.triton_poi_fused__to_copy_2 --------------------------
	.section	.text.triton_poi_fused__to_copy_2,"ax",@progbits
	.align	128
        .global         triton_poi_fused__to_copy_2
        .type           triton_poi_fused__to_copy_2,@function
        .size           triton_poi_fused__to_copy_2,(.L_x_1 - triton_poi_fused__to_copy_2)
        .other          triton_poi_fused__to_copy_2,@"STO_CUDA_ENTRY STV_DEFAULT"
triton_poi_fused__to_copy_2:
.text.triton_poi_fused__to_copy_2:
[----:B------:R-:W0:Y:S02]  /*0000*/  LDC R1, c[0x0][0x28] ;  /* 0x00000a00ff017b82 */ /* 0x000e240000000800 */
[----:B------:R-:W1:Y:S01]  /*0010*/  S2R R0, SR_TID.X ;  /* 0x0000000000007919 */ /* 0x000e620000002100 */
[----:B------:R-:W2:Y:S01]  /*0020*/  S2R R5, SR_CTAID.X ;  /* 0x0000000000057919 */ /* 0x000ea20000002500 */
[----:B-1----:R-:W-:-:S05]  /*0030*/  IMAD.SHL.U32 R0, R0, 0x2, RZ ;  /* 0x0000000200007824 */ /* 0x002fca00078e00ff */
[----:B------:R-:W-:-:S05]  /*0040*/  LOP3.LUT R0, R0, 0x3e, RZ, 0xc0, !PT ;  /* 0x0000003e00007812 */ /* 0x000fca00078ec0ff */
[----:B--2---:R-:W-:-:S04]  /*0050*/  IMAD R5, R5, 0x40, R0 ;  /* 0x0000004005057824 */ /* 0x004fc800078e0200 */
[C---:B------:R-:W-:Y:S01]  /*0060*/  VIADD R0, R5.reuse, 0x1 ;  /* 0x0000000105007836 */ /* 0x040fe20000000000 */
[----:B------:R-:W-:Y:S02]  /*0070*/  I2FP.F32.S32 R2, R5 ;  /* 0x0000000500027245 */ /* 0x000fe40000201400 */
[----:B------:R-:W-:Y:S02]  /*0080*/  ISETP.GE.AND P0, PT, R5, 0x40, PT ;  /* 0x000000400500780c */ /* 0x000fe40003f06270 */
[----:B------:R-:W-:Y:S01]  /*0090*/  I2FP.F32.S32 R0, R0 ;  /* 0x0000000000007245 */ /* 0x000fe20000201400 */
[----:B------:R-:W-:Y:S02]  /*00a0*/  FMUL R4, R2, 0.047619048506021499634 ;  /* 0x3d430c3102047820 */ /* 0x000fe40000400000 */
[----:B------:R-:W1:Y:S02]  /*00b0*/  LDC.64 R2, c[0x0][0x210] ;  /* 0x00008400ff027b82 */ /* 0x000e640000000a00 */
[----:B------:R-:W-:Y:S01]  /*00c0*/  FMUL R0, R0, 0.047619048506021499634 ;  /* 0x3d430c3100007820 */ /* 0x000fe20000400000 */
[----:B------:R-:W-:-:S04]  /*00d0*/  FMNMX R4, RZ, R4, !PT ;  /* 0x00000004ff047209 */ /* 0x000fc80007800000 */
[----:B------:R-:W-:Y:S02]  /*00e0*/  FMNMX R0, RZ, R0, !PT ;  /* 0x00000000ff007209 */ /* 0x000fe40007800000 */
[----:B------:R-:W2:Y:S08]  /*00f0*/  F2I.TRUNC.NTZ R4, R4 ;  /* 0x0000000400047305 */ /* 0x000eb0000020f100 */
[----:B------:R-:W3:Y:S01]  /*0100*/  F2I.TRUNC.NTZ R6, R0 ;  /* 0x0000000000067305 */ /* 0x000ee2000020f100 */
[----:B-1----:R-:W-:Y:S01]  /*0110*/  IMAD.WIDE R2, R5, 0x8, R2 ;  /* 0x0000000805027825 */ /* 0x002fe200078e0202 */
[----:B--2---:R-:W-:-:S02]  /*0120*/  SHF.R.S32.HI R5, RZ, 0x1f, R4 ;  /* 0x0000001fff057819 */ /* 0x004fc40000011404 */
[----:B---3--:R-:W-:Y:S01]  /*0130*/  SHF.R.S32.HI R7, RZ, 0x1f, R6 ;  /* 0x0000001fff077819 */ /* 0x008fe20000011406 */
[----:B------:R-:W-:Y:S06]  /*0140*/  @P0 EXIT ;  /* 0x000000000000094d */ /* 0x000fec0003800000 */
[----:B------:R-:W-:Y:S02]  /*0150*/  ULDC.64 UR4, c[0x0][0x208] ;  /* 0x0000820000047ab9 */ /* 0x000fe40000000a00 */
[----:B------:R-:W-:Y:S01]  /*0160*/  STG.E.128 desc[UR4][R2.64], R4 ;  /* 0x0000000402007986 */ /* 0x000fe2000c101d04 */
[----:B------:R-:W-:Y:S05]  /*0170*/  EXIT ;  /* 0x000000000000794d */ /* 0x000fea0003800000 */
.L_x_0:
[----:B------:R-:W-:-:S00]  /*0180*/  BRA `(.L_x_0) ;  /* 0xfffffffc00fc7947 */ /* 0x000fc0000383ffff */
[----:B------:R-:W-:-:S00]  /*0190*/  NOP ;  /* 0x0000000000007918 */ /* 0x000fc00000000000 */
        /* <DEDUP_REMOVED lines=14> */
.L_x_1:


//--------------------- .nv.constant0.triton_poi_fused__to_copy_2 --------------------------
	.section	.nv.constant0.triton_poi_fused__to_copy_2,"a",@progbits
	.sectionflags	@""
	.align	4
.nv.constant0.triton_poi_fused__to_copy_2:
	.zero		540
